//
// Generated by NVIDIA NVVM Compiler
//
// Compiler Build ID: CL-36424714
// Cuda compilation tools, release 13.0, V13.0.88
// Based on NVVM 20.0.0
//

.version 9.0
.target sm_100
.address_size 64

	// .globl	increment_kernel

.visible .entry increment_kernel(
	.param .u64 .ptr .align 1 increment_kernel_param_0,
	.param .u32 increment_kernel_param_1
)
{
	.reg .b32 	%r<8>;
	.reg .b64 	%rd<5>;

	ld.param.u64 	%rd1, [increment_kernel_param_0];
	ld.param.u32 	%r1, [increment_kernel_param_1];
	cvta.to.global.u64 	%rd2, %rd1;
	mov.u32 	%r2, %ctaid.x;
	mov.u32 	%r3, %ntid.x;
	mov.u32 	%r4, %tid.x;
	mad.lo.s32 	%r5, %r2, %r3, %r4;
	mul.wide.s32 	%rd3, %r5, 4;
	add.s64 	%rd4, %rd2, %rd3;
	ld.global.u32 	%r6, [%rd4];
	add.s32 	%r7, %r6, %r1;
	st.global.u32 	[%rd4], %r7;
	ret;

}


// ===== COMPILED SASS (sm_100) =====

	.target	sm_100

	.elftype	@"ET_EXEC"


//--------------------- .note.nv.tkinfo           --------------------------
	.section	.note.nv.tkinfo,"",@"SHT_NOTE"
	.sectionflags	@"SHF_NOTE_NV_TKINFO"
	.tkinfo
        /*0018*/ 	.word	0x00000002
        /*0030*/ 	.string	""
        /*0030*/ 	.string	"ptxas"
        /*0030*/ 	.string	"Cuda compilation tools, release 13.0, V13.0.88"
        /*0030*/ 	.string	"Build cuda_13.0.r13.0/compiler.36424714_0"
        /*0030*/ 	.string	"-arch sm_100 -m 64 "



//--------------------- .note.nv.cuinfo           --------------------------
	.section	.note.nv.cuinfo,"",@"SHT_NOTE"
	.sectionflags	@"SHF_NOTE_NV_CUINFO"
        /*0018*/ 	.short	0x0002
        /*001a*/ 	.short	0x0064
        /*001c*/ 	.short	0x0082
	.zero		2


//--------------------- .nv.info                  --------------------------
	.section	.nv.info,"",@"SHT_CUDA_INFO"
	.align	4


	//----- nvinfo : EIATTR_REGCOUNT
	.align		4
        /*0000*/ 	.byte	0x04, 0x2f
        /*0002*/ 	.short	(.L_1 - .L_0)
	.align		4
.L_0:
        /*0004*/ 	.word	index@(increment_kernel)
        /*0008*/ 	.word	0x00000008


	//----- nvinfo : EIATTR_FRAME_SIZE
	.align		4
.L_1:
        /*000c*/ 	.byte	0x04, 0x11
        /*000e*/ 	.short	(.L_3 - .L_2)
	.align		4
.L_2:
        /*0010*/ 	.word	index@(increment_kernel)
        /*0014*/ 	.word	0x00000000


	//----- nvinfo : EIATTR_MIN_STACK_SIZE
	.align		4
.L_3:
        /*0018*/ 	.byte	0x04, 0x12
        /*001a*/ 	.short	(.L_5 - .L_4)
	.align		4
.L_4:
        /*001c*/ 	.word	index@(increment_kernel)
        /*0020*/ 	.word	0x00000000
.L_5:


//--------------------- .nv.compat                --------------------------
	.section	.nv.compat,"",@"SHT_CUDA_COMPAT_INFO"
	.align	4
        /*0000*/ 	.byte	0x02, 0x09, 0x00, 0x00, 0x02, 0x02, 0x01, 0x00, 0x02, 0x05, 0x05, 0x00, 0x03, 0x07, 0x01, 0x01
        /*0010*/ 	.byte	0x02, 0x03, 0x00, 0x00, 0x02, 0x06, 0x01, 0x00, 0x04, 0x0b, 0x08, 0x00, 0x09, 0x00, 0x00, 0x00
        /*0020*/ 	.byte	0x00, 0x00, 0x00, 0x00


//--------------------- .nv.info.increment_kernel --------------------------
	.section	.nv.info.increment_kernel,"",@"SHT_CUDA_INFO"
	.sectionflags	@""
	.align	4


	//----- nvinfo : EIATTR_CUDA_API_VERSION
	.align		4
        /*0000*/ 	.byte	0x04, 0x37
        /*0002*/ 	.short	(.L_7 - .L_6)
.L_6:
        /*0004*/ 	.word	0x00000082


	//----- nvinfo : EIATTR_KPARAM_INFO
	.align		4
.L_7:
        /*0008*/ 	.byte	0x04, 0x17
        /*000a*/ 	.short	(.L_9 - .L_8)
.L_8:
        /*000c*/ 	.word	0x00000000
        /*0010*/ 	.short	0x0001
        /*0012*/ 	.short	0x0008
        /*0014*/ 	.byte	0x00, 0xf0, 0x11, 0x00


	//----- nvinfo : EIATTR_KPARAM_INFO
	.align		4
.L_9:
        /*0018*/ 	.byte	0x04, 0x17
        /*001a*/ 	.short	(.L_11 - .L_10)
.L_10:
        /*001c*/ 	.word	0x00000000
        /*0020*/ 	.short	0x0000
        /*0022*/ 	.short	0x0000
        /*0024*/ 	.byte	0x00, 0xf5, 0x21, 0x00


	//----- nvinfo : EIATTR_SPARSE_MMA_MASK
	.align		4
.L_11:
        /*0028*/ 	.byte	0x03, 0x50
        /*002a*/ 	.short	0x0000


	//----- nvinfo : EIATTR_MAXREG_COUNT
	.align		4
        /*002c*/ 	.byte	0x03, 0x1b
        /*002e*/ 	.short	0x00ff


	//----- nvinfo : EIATTR_MERCURY_ISA_VERSION
	.align		4
        /*0030*/ 	.byte	0x03, 0x5f
        /*0032*/ 	.short	0x0101


	//----- nvinfo : EIATTR_VRC_CTA_INIT_COUNT
	.align		4
        /*0034*/ 	.byte	0x02, 0x4a
	.zero		1
	.zero		1


	//----- nvinfo : EIATTR_EXIT_INSTR_OFFSETS
	.align		4
        /*0038*/ 	.byte	0x04, 0x1c
        /*003a*/ 	.short	(.L_13 - .L_12)


	//   ....[0]....
.L_12:
        /*003c*/ 	.word	0x000000c0


	//----- nvinfo : EIATTR_CBANK_PARAM_SIZE
	.align		4
.L_13:
        /*0040*/ 	.byte	0x03, 0x19
        /*0042*/ 	.short	0x000c


	//----- nvinfo : EIATTR_PARAM_CBANK
	.align		4
        /*0044*/ 	.byte	0x04, 0x0a
        /*0046*/ 	.short	(.L_15 - .L_14)
	.align		4
.L_14:
        /*0048*/ 	.word	index@(.nv.constant0.increment_kernel)
        /*004c*/ 	.short	0x0380
        /*004e*/ 	.short	0x000c


	//----- nvinfo : EIATTR_SW_WAR
	.align		4
.L_15:
        /*0050*/ 	.byte	0x04, 0x36
        /*0052*/ 	.short	(.L_17 - .L_16)
.L_16:
        /*0054*/ 	.word	0x00000008
.L_17:


//--------------------- .nv.callgraph             --------------------------
	.section	.nv.callgraph,"",@"SHT_CUDA_CALLGRAPH"
	.align	4
	.sectionentsize	8
	.align		4
        /*0000*/ 	.word	0x00000000
	.align		4
        /*0004*/ 	.word	0xffffffff
	.align		4
        /*0008*/ 	.word	0x00000000
	.align		4
        /*000c*/ 	.word	0xfffffffe
	.align		4
        /*0010*/ 	.word	0x00000000
	.align		4
        /*0014*/ 	.word	0xfffffffd
	.align		4
        /*0018*/ 	.word	0x00000000
	.align		4
        /*001c*/ 	.word	0xfffffffc


//--------------------- .text.increment_kernel    --------------------------
	.section	.text.increment_kernel,"ax",@progbits
	.align	128
        .global         increment_kernel
        .type           increment_kernel,@function
        .size           increment_kernel,(.L_x_1 - increment_kernel)
        .other          increment_kernel,@"STO_CUDA_ENTRY STV_DEFAULT"
increment_kernel:
.text.increment_kernel:
[----:B------:R-:W-:Y:S01]  /*0000*/  LDC R1, c[0x0][0x37c] ;  /* 0x0000df00ff017b82 */ /* 0x000fe20000000800 */
[----:B------:R-:W0:Y:S07]  /*0010*/  S2R R0, SR_TID.X ;  /* 0x0000000000007919 */ /* 0x000e2e0000002100 */
[----:B------:R-:W0:Y:S01]  /*0020*/  S2UR UR6, SR_CTAID.X ;  /* 0x00000000000679c3 */ /* 0x000e220000002500 */
[----:B------:R-:W1:Y:S07]  /*0030*/  LDCU.64 UR4, c[0x0][0x358] ;  /* 0x00006b00ff0477ac */ /* 0x000e6e0008000a00 */
[----:B------:R-:W0:Y:S08]  /*0040*/  LDC R5, c[0x0][0x360] ;  /* 0x0000d800ff057b82 */ /* 0x000e300000000800 */
[----:B------:R-:W2:Y:S01]  /*0050*/  LDC.64 R2, c[0x0][0x380] ;  /* 0x0000e000ff027b82 */ /* 0x000ea20000000a00 */
[----:B0-----:R-:W-:Y:S01]  /*0060*/  IMAD R5, R5, UR6, R0 ;  /* 0x0000000605057c24 */ /* 0x001fe2000f8e0200 */
[----:B------:R-:W0:Y:S03]  /*0070*/  LDCU UR6, c[0x0][0x388] ;  /* 0x00007100ff0677ac */ /* 0x000e260008000800 */
[----:B--2---:R-:W-:-:S05]  /*0080*/  IMAD.WIDE R2, R5, 0x4, R2 ;  /* 0x0000000405027825 */ /* 0x004fca00078e0202 */
[----:B-1----:R-:W0:Y:S02]  /*0090*/  LDG.E R0, desc[UR4][R2.64] ;  /* 0x0000000402007981 */ /* 0x002e24000c1e1900 */
[----:B0-----:R-:W-:-:S05]  /*00a0*/  IADD3 R5, PT, PT, R0, UR6, RZ ;  /* 0x0000000600057c10 */ /* 0x001fca000fffe0ff */
[----:B------:R-:W-:Y:S01]  /*00b0*/  STG.E desc[UR4][R2.64], R5 ;  /* 0x0000000502007986 */ /* 0x000fe2000c101904 */
[----:B------:R-:W-:Y:S05]  /*00c0*/  EXIT ;  /* 0x000000000000794d */ /* 0x000fea0003800000 */
.L_x_0:
[----:B------:R-:W-:-:S00]  /*00d0*/  BRA `(.L_x_0) ;  /* 0xfffffffc00fc7947 */ /* 0x000fc0000383ffff */
[----:B------:R-:W-:-:S00]  /*00e0*/  NOP ;  /* 0x0000000000007918 */ /* 0x000fc00000000000 */
        /* <DEDUP_REMOVED lines=9> */
.L_x_1:


//--------------------- .nv.shared.reserved.0     --------------------------
	.section	.nv.shared.reserved.0,"aw",@nobits
	.weak		__nv_reservedSMEM_offset_0_alias
	.size		__nv_reservedSMEM_offset_0_alias, 0, 64
	.other		__nv_reservedSMEM_offset_0_alias,@"STO_CUDA_RESERVED_SHARED STV_DEFAULT"
__nv_reservedSMEM_offset_0_alias:
	.zero		0
	.zero		64


//--------------------- .nv.constant0.increment_kernel --------------------------
	.section	.nv.constant0.increment_kernel,"a",@progbits
	.sectionflags	@""
	.align	4
.nv.constant0.increment_kernel:
	.zero		908


//--------------------- SYMBOLS --------------------------

	.type		.nv.reservedSmem.offset0,@object
	.size		.nv.reservedSmem.offset0,0x4
